//
// Generated by NVIDIA NVVM Compiler
//
// Compiler Build ID: CL-36424714
// Cuda compilation tools, release 13.0, V13.0.88
// Based on NVVM 20.0.0
//

.version 9.0
.target sm_100
.address_size 64

	// .globl	_Z18channelFirstKernelPhPfiiii

.visible .entry _Z18channelFirstKernelPhPfiiii(
	.param .u64 .ptr .align 1 _Z18channelFirstKernelPhPfiiii_param_0,
	.param .u64 .ptr .align 1 _Z18channelFirstKernelPhPfiiii_param_1,
	.param .u32 _Z18channelFirstKernelPhPfiiii_param_2,
	.param .u32 _Z18channelFirstKernelPhPfiiii_param_3,
	.param .u32 _Z18channelFirstKernelPhPfiiii_param_4,
	.param .u32 _Z18channelFirstKernelPhPfiiii_param_5
)
{
	.reg .b16 	%rs<2>;
	.reg .b32 	%r<17>;
	.reg .b32 	%f<2>;
	.reg .b64 	%rd<9>;
	.reg .b64 	%fd<3>;

	ld.param.u64 	%rd1, [_Z18channelFirstKernelPhPfiiii_param_0];
	ld.param.u64 	%rd2, [_Z18channelFirstKernelPhPfiiii_param_1];
	ld.param.u32 	%r1, [_Z18channelFirstKernelPhPfiiii_param_2];
	ld.param.u32 	%r2, [_Z18channelFirstKernelPhPfiiii_param_3];
	ld.param.u32 	%r3, [_Z18channelFirstKernelPhPfiiii_param_4];
	ld.param.u32 	%r4, [_Z18channelFirstKernelPhPfiiii_param_5];
	cvta.to.global.u64 	%rd3, %rd2;
	cvta.to.global.u64 	%rd4, %rd1;
	mov.u32 	%r5, %tid.x;
	mov.u32 	%r6, %ctaid.x;
	mov.u32 	%r7, %ntid.x;
	mad.lo.s32 	%r8, %r6, %r7, %r5;
	div.s32 	%r9, %r8, %r2;
	mul.lo.s32 	%r10, %r9, %r2;
	sub.s32 	%r11, %r8, %r10;
	div.s32 	%r12, %r8, %r3;
	mul.lo.s32 	%r13, %r12, %r3;
	sub.s32 	%r14, %r8, %r13;
	mad.lo.s32 	%r15, %r12, %r4, %r14;
	cvt.s64.s32 	%rd5, %r15;
	add.s64 	%rd6, %rd4, %rd5;
	ld.global.u8 	%rs1, [%rd6];
	cvt.rn.f64.u16 	%fd1, %rs1;
	fma.rn.f64 	%fd2, %fd1, 0d3F80101010101010, 0dBFF0000000000000;
	cvt.rn.f32.f64 	%f1, %fd2;
	mad.lo.s32 	%r16, %r11, %r1, %r9;
	mul.wide.s32 	%rd7, %r16, 4;
	add.s64 	%rd8, %rd3, %rd7;
	st.global.f32 	[%rd8], %f1;
	ret;

}


// ===== COMPILED SASS (sm_100) =====

	.target	sm_100

	.elftype	@"ET_EXEC"


//--------------------- .note.nv.tkinfo           --------------------------
	.section	.note.nv.tkinfo,"",@"SHT_NOTE"
	.sectionflags	@"SHF_NOTE_NV_TKINFO"
	.tkinfo
        /*0018*/ 	.word	0x00000002
        /*0030*/ 	.string	""
        /*0030*/ 	.string	"ptxas"
        /*0030*/ 	.string	"Cuda compilation tools, release 13.0, V13.0.88"
        /*0030*/ 	.string	"Build cuda_13.0.r13.0/compiler.36424714_0"
        /*0030*/ 	.string	"-arch sm_100 -m 64 "



//--------------------- .note.nv.cuinfo           --------------------------
	.section	.note.nv.cuinfo,"",@"SHT_NOTE"
	.sectionflags	@"SHF_NOTE_NV_CUINFO"
        /*0018*/ 	.short	0x0002
        /*001a*/ 	.short	0x0064
        /*001c*/ 	.short	0x0082
	.zero		2


//--------------------- .nv.info                  --------------------------
	.section	.nv.info,"",@"SHT_CUDA_INFO"
	.align	4


	//----- nvinfo : EIATTR_REGCOUNT
	.align		4
        /*0000*/ 	.byte	0x04, 0x2f
        /*0002*/ 	.short	(.L_1 - .L_0)
	.align		4
.L_0:
        /*0004*/ 	.word	index@(_Z18channelFirstKernelPhPfiiii)
        /*0008*/ 	.word	0x0000000f


	//----- nvinfo : EIATTR_FRAME_SIZE
	.align		4
.L_1:
        /*000c*/ 	.byte	0x04, 0x11
        /*000e*/ 	.short	(.L_3 - .L_2)
	.align		4
.L_2:
        /*0010*/ 	.word	index@(_Z18channelFirstKernelPhPfiiii)
        /*0014*/ 	.word	0x00000000


	//----- nvinfo : EIATTR_MIN_STACK_SIZE
	.align		4
.L_3:
        /*0018*/ 	.byte	0x04, 0x12
        /*001a*/ 	.short	(.L_5 - .L_4)
	.align		4
.L_4:
        /*001c*/ 	.word	index@(_Z18channelFirstKernelPhPfiiii)
        /*0020*/ 	.word	0x00000000
.L_5:


//--------------------- .nv.compat                --------------------------
	.section	.nv.compat,"",@"SHT_CUDA_COMPAT_INFO"
	.align	4
        /*0000*/ 	.byte	0x02, 0x09, 0x00, 0x00, 0x02, 0x02, 0x01, 0x00, 0x02, 0x05, 0x05, 0x00, 0x03, 0x07, 0x01, 0x01
        /*0010*/ 	.byte	0x02, 0x03, 0x00, 0x00, 0x02, 0x06, 0x01, 0x00, 0x04, 0x0b, 0x08, 0x00, 0x01, 0x00, 0x00, 0x00
        /*0020*/ 	.byte	0x00, 0x00, 0x00, 0x00


//--------------------- .nv.info._Z18channelFirstKernelPhPfiiii --------------------------
	.section	.nv.info._Z18channelFirstKernelPhPfiiii,"",@"SHT_CUDA_INFO"
	.sectionflags	@""
	.align	4


	//----- nvinfo : EIATTR_CUDA_API_VERSION
	.align		4
        /*0000*/ 	.byte	0x04, 0x37
        /*0002*/ 	.short	(.L_7 - .L_6)
.L_6:
        /*0004*/ 	.word	0x00000082


	//----- nvinfo : EIATTR_KPARAM_INFO
	.align		4
.L_7:
        /*0008*/ 	.byte	0x04, 0x17
        /*000a*/ 	.short	(.L_9 - .L_8)
.L_8:
        /*000c*/ 	.word	0x00000000
        /*0010*/ 	.short	0x0005
        /*0012*/ 	.short	0x001c
        /*0014*/ 	.byte	0x00, 0xf0, 0x11, 0x00


	//----- nvinfo : EIATTR_KPARAM_INFO
	.align		4
.L_9:
        /*0018*/ 	.byte	0x04, 0x17
        /*001a*/ 	.short	(.L_11 - .L_10)
.L_10:
        /*001c*/ 	.word	0x00000000
        /*0020*/ 	.short	0x0004
        /*0022*/ 	.short	0x0018
        /*0024*/ 	.byte	0x00, 0xf0, 0x11, 0x00


	//----- nvinfo : EIATTR_KPARAM_INFO
	.align		4
.L_11:
        /*0028*/ 	.byte	0x04, 0x17
        /*002a*/ 	.short	(.L_13 - .L_12)
.L_12:
        /*002c*/ 	.word	0x00000000
        /*0030*/ 	.short	0x0003
        /*0032*/ 	.short	0x0014
        /*0034*/ 	.byte	0x00, 0xf0, 0x11, 0x00


	//----- nvinfo : EIATTR_KPARAM_INFO
	.align		4
.L_13:
        /*0038*/ 	.byte	0x04, 0x17
        /*003a*/ 	.short	(.L_15 - .L_14)
.L_14:
        /*003c*/ 	.word	0x00000000
        /*0040*/ 	.short	0x0002
        /*0042*/ 	.short	0x0010
        /*0044*/ 	.byte	0x00, 0xf0, 0x11, 0x00


	//----- nvinfo : EIATTR_KPARAM_INFO
	.align		4
.L_15:
        /*0048*/ 	.byte	0x04, 0x17
        /*004a*/ 	.short	(.L_17 - .L_16)
.L_16:
        /*004c*/ 	.word	0x00000000
        /*0050*/ 	.short	0x0001
        /*0052*/ 	.short	0x0008
        /*0054*/ 	.byte	0x00, 0xf5, 0x21, 0x00


	//----- nvinfo : EIATTR_KPARAM_INFO
	.align		4
.L_17:
        /*0058*/ 	.byte	0x04, 0x17
        /*005a*/ 	.short	(.L_19 - .L_18)
.L_18:
        /*005c*/ 	.word	0x00000000
        /*0060*/ 	.short	0x0000
        /*0062*/ 	.short	0x0000
        /*0064*/ 	.byte	0x00, 0xf5, 0x21, 0x00


	//----- nvinfo : EIATTR_SPARSE_MMA_MASK
	.align		4
.L_19:
        /*0068*/ 	.byte	0x03, 0x50
        /*006a*/ 	.short	0x0000


	//----- nvinfo : EIATTR_MAXREG_COUNT
	.align		4
        /*006c*/ 	.byte	0x03, 0x1b
        /*006e*/ 	.short	0x00ff


	//----- nvinfo : EIATTR_MERCURY_ISA_VERSION
	.align		4
        /*0070*/ 	.byte	0x03, 0x5f
        /*0072*/ 	.short	0x0101


	//----- nvinfo : EIATTR_VRC_CTA_INIT_COUNT
	.align		4
        /*0074*/ 	.byte	0x02, 0x4a
	.zero		1
	.zero		1


	//----- nvinfo : EIATTR_EXIT_INSTR_OFFSETS
	.align		4
        /*0078*/ 	.byte	0x04, 0x1c
        /*007a*/ 	.short	(.L_21 - .L_20)


	//   ....[0]....
.L_20:
        /*007c*/ 	.word	0x000004b0


	//----- nvinfo : EIATTR_CBANK_PARAM_SIZE
	.align		4
.L_21:
        /*0080*/ 	.byte	0x03, 0x19
        /*0082*/ 	.short	0x0020


	//----- nvinfo : EIATTR_PARAM_CBANK
	.align		4
        /*0084*/ 	.byte	0x04, 0x0a
        /*0086*/ 	.short	(.L_23 - .L_22)
	.align		4
.L_22:
        /*0088*/ 	.word	index@(.nv.constant0._Z18channelFirstKernelPhPfiiii)
        /*008c*/ 	.short	0x0380
        /*008e*/ 	.short	0x0020


	//----- nvinfo : EIATTR_SW_WAR
	.align		4
.L_23:
        /*0090*/ 	.byte	0x04, 0x36
        /*0092*/ 	.short	(.L_25 - .L_24)
.L_24:
        /*0094*/ 	.word	0x00000008
.L_25:


//--------------------- .nv.callgraph             --------------------------
	.section	.nv.callgraph,"",@"SHT_CUDA_CALLGRAPH"
	.align	4
	.sectionentsize	8
	.align		4
        /*0000*/ 	.word	0x00000000
	.align		4
        /*0004*/ 	.word	0xffffffff
	.align		4
        /*0008*/ 	.word	0x00000000
	.align		4
        /*000c*/ 	.word	0xfffffffe
	.align		4
        /*0010*/ 	.word	0x00000000
	.align		4
        /*0014*/ 	.word	0xfffffffd
	.align		4
        /*0018*/ 	.word	0x00000000
	.align		4
        /*001c*/ 	.word	0xfffffffc


//--------------------- .text._Z18channelFirstKernelPhPfiiii --------------------------
	.section	.text._Z18channelFirstKernelPhPfiiii,"ax",@progbits
	.align	128
        .global         _Z18channelFirstKernelPhPfiiii
        .type           _Z18channelFirstKernelPhPfiiii,@function
        .size           _Z18channelFirstKernelPhPfiiii,(.L_x_1 - _Z18channelFirstKernelPhPfiiii)
        .other          _Z18channelFirstKernelPhPfiiii,@"STO_CUDA_ENTRY STV_DEFAULT"
_Z18channelFirstKernelPhPfiiii:
.text._Z18channelFirstKernelPhPfiiii:
[----:B------:R-:W-:Y:S08]  /*0000*/  LDC R1, c[0x0][0x37c] ;  /* 0x0000df00ff017b82 */ /* 0x000ff00000000800 */
[----:B------:R-:W0:Y:S01]  /*0010*/  LDC R7, c[0x0][0x398] ;  /* 0x0000e600ff077b82 */ /* 0x000e220000000800 */
[----:B------:R-:W1:Y:S01]  /*0020*/  S2R R0, SR_TID.X ;  /* 0x0000000000007919 */ /* 0x000e620000002100 */
[----:B------:R-:W-:Y:S01]  /*0030*/  HFMA2 R2, -RZ, RZ, 0, 0 ;  /* 0x00000000ff027431 */ /* 0x000fe200000001ff */
[----:B------:R-:W2:Y:S01]  /*0040*/  LDCU UR6, c[0x0][0x39c] ;  /* 0x00007380ff0677ac */ /* 0x000ea20008000800 */
[----:B------:R-:W3:Y:S04]  /*0050*/  LDCU.64 UR8, c[0x0][0x380] ;  /* 0x00007000ff0877ac */ /* 0x000ee80008000a00 */
[----:B------:R-:W1:Y:S08]  /*0060*/  S2UR UR4, SR_CTAID.X ;  /* 0x00000000000479c3 */ /* 0x000e700000002500 */
[----:B------:R-:W1:Y:S01]  /*0070*/  LDC R5, c[0x0][0x360] ;  /* 0x0000d800ff057b82 */ /* 0x000e620000000800 */
[----:B0-----:R-:W-:-:S04]  /*0080*/  IABS R6, R7 ;  /* 0x0000000700067213 */ /* 0x001fc80000000000 */
[----:B------:R-:W0:Y:S01]  /*0090*/  I2F.RP R4, R6 ;  /* 0x0000000600047306 */ /* 0x000e220000209400 */
[----:B-1----:R-:W-:Y:S01]  /*00a0*/  IMAD R0, R5, UR4, R0 ;  /* 0x0000000405007c24 */ /* 0x002fe2000f8e0200 */
[----:B------:R-:W1:Y:S06]  /*00b0*/  LDCU.64 UR4, c[0x0][0x358] ;  /* 0x00006b00ff0477ac */ /* 0x000e6c0008000a00 */
[----:B0-----:R-:W0:Y:S01]  /*00c0*/  MUFU.RCP R4, R4 ;  /* 0x0000000400047308 */ /* 0x001e220000001000 */
[----:B------:R-:W-:Y:S01]  /*00d0*/  IABS R8, R0 ;  /* 0x0000000000087213 */ /* 0x000fe20000000000 */
[----:B0-----:R-:W-:-:S06]  /*00e0*/  VIADD R3, R4, 0xffffffe ;  /* 0x0ffffffe04037836 */ /* 0x001fcc0000000000 */
[----:B------:R-:W0:Y:S02]  /*00f0*/  F2I.FTZ.U32.TRUNC.NTZ R3, R3 ;  /* 0x0000000300037305 */ /* 0x000e24000021f000 */
[----:B0-----:R-:W-:-:S04]  /*0100*/  IMAD.MOV R9, RZ, RZ, -R3 ;  /* 0x000000ffff097224 */ /* 0x001fc800078e0a03 */
[----:B------:R-:W-:-:S04]  /*0110*/  IMAD R5, R9, R6, RZ ;  /* 0x0000000609057224 */ /* 0x000fc800078e02ff */
[----:B------:R-:W-:-:S04]  /*0120*/  IMAD.HI.U32 R5, R3, R5, R2 ;  /* 0x0000000503057227 */ /* 0x000fc800078e0002 */
[----:B------:R-:W-:-:S04]  /*0130*/  IMAD.MOV.U32 R2, RZ, RZ, R8 ;  /* 0x000000ffff027224 */ /* 0x000fc800078e0008 */
[----:B------:R-:W-:-:S05]  /*0140*/  IMAD.HI.U32 R5, R5, R2, RZ ;  /* 0x0000000205057227 */ /* 0x000fca00078e00ff */
[----:B------:R-:W-:-:S05]  /*0150*/  IADD3 R9, PT, PT, -R5, RZ, RZ ;  /* 0x000000ff05097210 */ /* 0x000fca0007ffe1ff */
[----:B------:R-:W-:-:S05]  /*0160*/  IMAD R3, R6, R9, R2 ;  /* 0x0000000906037224 */ /* 0x000fca00078e0202 */
[----:B------:R-:W-:-:S13]  /*0170*/  ISETP.GT.U32.AND P2, PT, R6, R3, PT ;  /* 0x000000030600720c */ /* 0x000fda0003f44070 */
[----:B------:R-:W-:Y:S01]  /*0180*/  @!P2 IMAD.IADD R3, R3, 0x1, -R6 ;  /* 0x000000010303a824 */ /* 0x000fe200078e0a06 */
[----:B------:R-:W-:Y:S02]  /*0190*/  @!P2 IADD3 R5, PT, PT, R5, 0x1, RZ ;  /* 0x000000010505a810 */ /* 0x000fe40007ffe0ff */
[----:B------:R-:W-:Y:S02]  /*01a0*/  ISETP.NE.AND P2, PT, R7, RZ, PT ;  /* 0x000000ff0700720c */ /* 0x000fe40003f45270 */
[----:B------:R-:W-:Y:S02]  /*01b0*/  ISETP.GE.U32.AND P0, PT, R3, R6, PT ;  /* 0x000000060300720c */ /* 0x000fe40003f06070 */
[----:B------:R-:W-:-:S04]  /*01c0*/  LOP3.LUT R3, R0, R7, RZ, 0x3c, !PT ;  /* 0x0000000700037212 */ /* 0x000fc800078e3cff */
[----:B------:R-:W-:Y:S02]  /*01d0*/  ISETP.GE.AND P1, PT, R3, RZ, PT ;  /* 0x000000ff0300720c */ /* 0x000fe40003f26270 */
[----:B------:R-:W0:Y:S05]  /*01e0*/  LDC R3, c[0x0][0x394] ;  /* 0x0000e500ff037b82 */ /* 0x000e2a0000000800 */
[----:B------:R-:W-:-:S06]  /*01f0*/  @P0 VIADD R5, R5, 0x1 ;  /* 0x0000000105050836 */ /* 0x000fcc0000000000 */
[----:B------:R-:W-:Y:S02]  /*0200*/  @!P1 IADD3 R5, PT, PT, -R5, RZ, RZ ;  /* 0x000000ff05059210 */ /* 0x000fe40007ffe1ff */
[----:B------:R-:W-:-:S05]  /*0210*/  @!P2 LOP3.LUT R5, RZ, R7, RZ, 0x33, !PT ;  /* 0x00000007ff05a212 */ /* 0x000fca00078e33ff */
[----:B------:R-:W-:-:S04]  /*0220*/  IMAD.MOV R4, RZ, RZ, -R5 ;  /* 0x000000ffff047224 */ /* 0x000fc800078e0a05 */
[----:B------:R-:W-:-:S04]  /*0230*/  IMAD R4, R7, R4, R0 ;  /* 0x0000000407047224 */ /* 0x000fc800078e0200 */
[----:B--2---:R-:W-:Y:S01]  /*0240*/  IMAD R5, R5, UR6, R4 ;  /* 0x0000000605057c24 */ /* 0x004fe2000f8e0204 */
[----:B0-----:R-:W-:Y:S01]  /*0250*/  IABS R9, R3 ;  /* 0x0000000300097213 */ /* 0x001fe20000000000 */
[----:B------:R-:W0:Y:S03]  /*0260*/  LDCU UR6, c[0x0][0x390] ;  /* 0x00007200ff0677ac */ /* 0x000e260008000800 */
[----:B---3--:R-:W-:-:S04]  /*0270*/  IADD3 R4, P0, PT, R5, UR8, RZ ;  /* 0x0000000805047c10 */ /* 0x008fc8000ff1e0ff */
[----:B------:R-:W-:-:S05]  /*0280*/  LEA.HI.X.SX32 R5, R5, UR9, 0x1, P0 ;  /* 0x0000000905057c11 */ /* 0x000fca00080f0eff */
[----:B-1----:R1:W2:Y:S01]  /*0290*/  LDG.E.U8 R10, desc[UR4][R4.64] ;  /* 0x00000004040a7981 */ /* 0x0022a2000c1e1100 */
[----:B------:R-:W3:Y:S08]  /*02a0*/  I2F.RP R8, R9 ;  /* 0x0000000900087306 */ /* 0x000ef00000209400 */
[----:B---3--:R-:W3:Y:S02]  /*02b0*/  MUFU.RCP R8, R8 ;  /* 0x0000000800087308 */ /* 0x008ee40000001000 */
[----:B---3--:R-:W-:-:S06]  /*02c0*/  IADD3 R6, PT, PT, R8, 0xffffffe, RZ ;  /* 0x0ffffffe08067810 */ /* 0x008fcc0007ffe0ff */
[----:B------:R3:W4:Y:S02]  /*02d0*/  F2I.FTZ.U32.TRUNC.NTZ R7, R6 ;  /* 0x0000000600077305 */ /* 0x000724000021f000 */
[----:B---3--:R-:W-:Y:S01]  /*02e0*/  MOV R6, RZ ;  /* 0x000000ff00067202 */ /* 0x008fe20000000f00 */
[----:B----4-:R-:W-:-:S04]  /*02f0*/  IMAD.MOV R12, RZ, RZ, -R7 ;  /* 0x000000ffff0c7224 */ /* 0x010fc800078e0a07 */
[----:B------:R-:W-:-:S04]  /*0300*/  IMAD R11, R12, R9, RZ ;  /* 0x000000090c0b7224 */ /* 0x000fc800078e02ff */
[----:B------:R-:W-:-:S04]  /*0310*/  IMAD.HI.U32 R7, R7, R11, R6 ;  /* 0x0000000b07077227 */ /* 0x000fc800078e0006 */
[----:B------:R-:W-:Y:S02]  /*0320*/  HFMA2 R6, -RZ, RZ, 0.00049591064453125, 0.00049591064453125 ;  /* 0x10101010ff067431 */ /* 0x000fe400000001ff */
[----:B------:R-:W-:-:S04]  /*0330*/  IMAD.HI.U32 R7, R7, R2, RZ ;  /* 0x0000000207077227 */ /* 0x000fc800078e00ff */
[----:B-1----:R-:W-:-:S04]  /*0340*/  IMAD.MOV R4, RZ, RZ, -R7 ;  /* 0x000000ffff047224 */ /* 0x002fc800078e0a07 */
[----:B------:R-:W-:-:S05]  /*0350*/  IMAD R2, R9, R4, R2 ;  /* 0x0000000409027224 */ /* 0x000fca00078e0202 */
[----:B------:R-:W-:-:S13]  /*0360*/  ISETP.GT.U32.AND P2, PT, R9, R2, PT ;  /* 0x000000020900720c */ /* 0x000fda0003f44070 */
[-C--:B------:R-:W-:Y:S01]  /*0370*/  @!P2 IADD3 R2, PT, PT, R2, -R9.reuse, RZ ;  /* 0x800000090202a210 */ /* 0x080fe20007ffe0ff */
[----:B------:R-:W-:Y:S01]  /*0380*/  @!P2 VIADD R7, R7, 0x1 ;  /* 0x000000010707a836 */ /* 0x000fe20000000000 */
[----:B------:R-:W-:Y:S02]  /*0390*/  ISETP.NE.AND P2, PT, R3, RZ, PT ;  /* 0x000000ff0300720c */ /* 0x000fe40003f45270 */
[----:B------:R-:W-:Y:S02]  /*03a0*/  ISETP.GE.U32.AND P0, PT, R2, R9, PT ;  /* 0x000000090200720c */ /* 0x000fe40003f06070 */
[----:B------:R-:W-:Y:S01]  /*03b0*/  LOP3.LUT R2, R0, R3, RZ, 0x3c, !PT ;  /* 0x0000000300027212 */ /* 0x000fe200078e3cff */
[----:B------:R-:W1:Y:S03]  /*03c0*/  LDC.64 R8, c[0x0][0x388] ;  /* 0x0000e200ff087b82 */ /* 0x000e660000000a00 */
[----:B------:R-:W-:-:S07]  /*03d0*/  ISETP.GE.AND P1, PT, R2, RZ, PT ;  /* 0x000000ff0200720c */ /* 0x000fce0003f26270 */
[----:B------:R-:W-:-:S05]  /*03e0*/  @P0 IADD3 R7, PT, PT, R7, 0x1, RZ ;  /* 0x0000000107070810 */ /* 0x000fca0007ffe0ff */
[----:B------:R-:W-:Y:S02]  /*03f0*/  IMAD.MOV.U32 R11, RZ, RZ, R7 ;  /* 0x000000ffff0b7224 */ /* 0x000fe400078e0007 */
[----:B------:R-:W-:-:S03]  /*0400*/  IMAD.MOV.U32 R7, RZ, RZ, 0x3f801010 ;  /* 0x3f801010ff077424 */ /* 0x000fc600078e00ff */
[----:B------:R-:W-:Y:S02]  /*0410*/  @!P1 IADD3 R11, PT, PT, -R11, RZ, RZ ;  /* 0x000000ff0b0b9210 */ /* 0x000fe40007ffe1ff */
[----:B------:R-:W-:-:S05]  /*0420*/  @!P2 LOP3.LUT R11, RZ, R3, RZ, 0x33, !PT ;  /* 0x00000003ff0ba212 */ /* 0x000fca00078e33ff */
[----:B------:R-:W-:-:S04]  /*0430*/  IMAD.MOV R2, RZ, RZ, -R11 ;  /* 0x000000ffff027224 */ /* 0x000fc800078e0a0b */
[----:B------:R-:W-:-:S04]  /*0440*/  IMAD R2, R3, R2, R0 ;  /* 0x0000000203027224 */ /* 0x000fc800078e0200 */
[----:B0-----:R-:W-:-:S04]  /*0450*/  IMAD R3, R2, UR6, R11 ;  /* 0x0000000602037c24 */ /* 0x001fc8000f8e020b */
[----:B-1----:R-:W-:Y:S01]  /*0460*/  IMAD.WIDE R2, R3, 0x4, R8 ;  /* 0x0000000403027825 */ /* 0x002fe200078e0208 */
[----:B--2---:R-:W0:Y:S02]  /*0470*/  I2F.F64.U16 R4, R10 ;  /* 0x0000000a00047312 */ /* 0x004e240000101800 */
[----:B0-----:R-:W-:-:S10]  /*0480*/  DFMA R4, R4, R6, -1 ;  /* 0xbff000000404742b */ /* 0x001fd40000000006 */
[----:B------:R-:W0:Y:S02]  /*0490*/  F2F.F32.F64 R5, R4 ;  /* 0x0000000400057310 */ /* 0x000e240000301000 */
[----:B0-----:R-:W-:Y:S01]  /*04a0*/  STG.E desc[UR4][R2.64], R5 ;  /* 0x0000000502007986 */ /* 0x001fe2000c101904 */
[----:B------:R-:W-:Y:S05]  /*04b0*/  EXIT ;  /* 0x000000000000794d */ /* 0x000fea0003800000 */
.L_x_0:
[----:B------:R-:W-:-:S00]  /*04c0*/  BRA `(.L_x_0) ;  /* 0xfffffffc00fc7947 */ /* 0x000fc0000383ffff */
[----:B------:R-:W-:-:S00]  /*04d0*/  NOP ;  /* 0x0000000000007918 */ /* 0x000fc00000000000 */
        /* <DEDUP_REMOVED lines=10> */
.L_x_1:


//--------------------- .nv.shared.reserved.0     --------------------------
	.section	.nv.shared.reserved.0,"aw",@nobits
	.weak		__nv_reservedSMEM_offset_0_alias
	.size		__nv_reservedSMEM_offset_0_alias, 0, 64
	.other		__nv_reservedSMEM_offset_0_alias,@"STO_CUDA_RESERVED_SHARED STV_DEFAULT"
__nv_reservedSMEM_offset_0_alias:
	.zero		0
	.zero		64


//--------------------- .nv.constant0._Z18channelFirstKernelPhPfiiii --------------------------
	.section	.nv.constant0._Z18channelFirstKernelPhPfiiii,"a",@progbits
	.sectionflags	@""
	.align	4
.nv.constant0._Z18channelFirstKernelPhPfiiii:
	.zero		928


//--------------------- SYMBOLS --------------------------

	.type		.nv.reservedSmem.offset0,@object
	.size		.nv.reservedSmem.offset0,0x4
